//
// Generated by NVIDIA NVVM Compiler
//
// Compiler Build ID: CL-36424714
// Cuda compilation tools, release 13.0, V13.0.88
// Based on NVVM 20.0.0
//

.version 9.0
.target sm_100
.address_size 64

	// .globl	_Z19residual_add_kernelPKfS0_Pfi

.visible .entry _Z19residual_add_kernelPKfS0_Pfi(
	.param .u64 .ptr .align 1 _Z19residual_add_kernelPKfS0_Pfi_param_0,
	.param .u64 .ptr .align 1 _Z19residual_add_kernelPKfS0_Pfi_param_1,
	.param .u64 .ptr .align 1 _Z19residual_add_kernelPKfS0_Pfi_param_2,
	.param .u32 _Z19residual_add_kernelPKfS0_Pfi_param_3
)
{
	.reg .pred 	%p<2>;
	.reg .b32 	%r<6>;
	.reg .b32 	%f<4>;
	.reg .b64 	%rd<11>;

	ld.param.u64 	%rd1, [_Z19residual_add_kernelPKfS0_Pfi_param_0];
	ld.param.u64 	%rd2, [_Z19residual_add_kernelPKfS0_Pfi_param_1];
	ld.param.u64 	%rd3, [_Z19residual_add_kernelPKfS0_Pfi_param_2];
	ld.param.u32 	%r2, [_Z19residual_add_kernelPKfS0_Pfi_param_3];
	mov.u32 	%r3, %ctaid.x;
	mov.u32 	%r4, %ntid.x;
	mov.u32 	%r5, %tid.x;
	mad.lo.s32 	%r1, %r3, %r4, %r5;
	setp.ge.s32 	%p1, %r1, %r2;
	@%p1 bra 	$L__BB0_2;
	cvta.to.global.u64 	%rd4, %rd1;
	cvta.to.global.u64 	%rd5, %rd2;
	cvta.to.global.u64 	%rd6, %rd3;
	mul.wide.s32 	%rd7, %r1, 4;
	add.s64 	%rd8, %rd4, %rd7;
	ld.global.f32 	%f1, [%rd8];
	add.s64 	%rd9, %rd5, %rd7;
	ld.global.f32 	%f2, [%rd9];
	add.f32 	%f3, %f1, %f2;
	add.s64 	%rd10, %rd6, %rd7;
	st.global.f32 	[%rd10], %f3;
$L__BB0_2:
	ret;

}


// ===== COMPILED SASS (sm_100) =====

	.target	sm_100

	.elftype	@"ET_EXEC"


//--------------------- .note.nv.tkinfo           --------------------------
	.section	.note.nv.tkinfo,"",@"SHT_NOTE"
	.sectionflags	@"SHF_NOTE_NV_TKINFO"
	.tkinfo
        /*0018*/ 	.word	0x00000002
        /*0030*/ 	.string	""
        /*0030*/ 	.string	"ptxas"
        /*0030*/ 	.string	"Cuda compilation tools, release 13.0, V13.0.88"
        /*0030*/ 	.string	"Build cuda_13.0.r13.0/compiler.36424714_0"
        /*0030*/ 	.string	"-arch sm_100 -m 64 "



//--------------------- .note.nv.cuinfo           --------------------------
	.section	.note.nv.cuinfo,"",@"SHT_NOTE"
	.sectionflags	@"SHF_NOTE_NV_CUINFO"
        /*0018*/ 	.short	0x0002
        /*001a*/ 	.short	0x0064
        /*001c*/ 	.short	0x0082
	.zero		2


//--------------------- .nv.info                  --------------------------
	.section	.nv.info,"",@"SHT_CUDA_INFO"
	.align	4


	//----- nvinfo : EIATTR_REGCOUNT
	.align		4
        /*0000*/ 	.byte	0x04, 0x2f
        /*0002*/ 	.short	(.L_1 - .L_0)
	.align		4
.L_0:
        /*0004*/ 	.word	index@(_Z19residual_add_kernelPKfS0_Pfi)
        /*0008*/ 	.word	0x0000000c


	//----- nvinfo : EIATTR_FRAME_SIZE
	.align		4
.L_1:
        /*000c*/ 	.byte	0x04, 0x11
        /*000e*/ 	.short	(.L_3 - .L_2)
	.align		4
.L_2:
        /*0010*/ 	.word	index@(_Z19residual_add_kernelPKfS0_Pfi)
        /*0014*/ 	.word	0x00000000


	//----- nvinfo : EIATTR_MIN_STACK_SIZE
	.align		4
.L_3:
        /*0018*/ 	.byte	0x04, 0x12
        /*001a*/ 	.short	(.L_5 - .L_4)
	.align		4
.L_4:
        /*001c*/ 	.word	index@(_Z19residual_add_kernelPKfS0_Pfi)
        /*0020*/ 	.word	0x00000000
.L_5:


//--------------------- .nv.compat                --------------------------
	.section	.nv.compat,"",@"SHT_CUDA_COMPAT_INFO"
	.align	4
        /*0000*/ 	.byte	0x02, 0x09, 0x00, 0x00, 0x02, 0x02, 0x01, 0x00, 0x02, 0x05, 0x05, 0x00, 0x03, 0x07, 0x01, 0x01
        /*0010*/ 	.byte	0x02, 0x03, 0x00, 0x00, 0x02, 0x06, 0x01, 0x00, 0x04, 0x0b, 0x08, 0x00, 0x09, 0x00, 0x00, 0x00
        /*0020*/ 	.byte	0x00, 0x00, 0x00, 0x00


//--------------------- .nv.info._Z19residual_add_kernelPKfS0_Pfi --------------------------
	.section	.nv.info._Z19residual_add_kernelPKfS0_Pfi,"",@"SHT_CUDA_INFO"
	.sectionflags	@""
	.align	4


	//----- nvinfo : EIATTR_CUDA_API_VERSION
	.align		4
        /*0000*/ 	.byte	0x04, 0x37
        /*0002*/ 	.short	(.L_7 - .L_6)
.L_6:
        /*0004*/ 	.word	0x00000082


	//----- nvinfo : EIATTR_KPARAM_INFO
	.align		4
.L_7:
        /*0008*/ 	.byte	0x04, 0x17
        /*000a*/ 	.short	(.L_9 - .L_8)
.L_8:
        /*000c*/ 	.word	0x00000000
        /*0010*/ 	.short	0x0003
        /*0012*/ 	.short	0x0018
        /*0014*/ 	.byte	0x00, 0xf0, 0x11, 0x00


	//----- nvinfo : EIATTR_KPARAM_INFO
	.align		4
.L_9:
        /*0018*/ 	.byte	0x04, 0x17
        /*001a*/ 	.short	(.L_11 - .L_10)
.L_10:
        /*001c*/ 	.word	0x00000000
        /*0020*/ 	.short	0x0002
        /*0022*/ 	.short	0x0010
        /*0024*/ 	.byte	0x00, 0xf5, 0x21, 0x00


	//----- nvinfo : EIATTR_KPARAM_INFO
	.align		4
.L_11:
        /*0028*/ 	.byte	0x04, 0x17
        /*002a*/ 	.short	(.L_13 - .L_12)
.L_12:
        /*002c*/ 	.word	0x00000000
        /*0030*/ 	.short	0x0001
        /*0032*/ 	.short	0x0008
        /*0034*/ 	.byte	0x00, 0xf5, 0x21, 0x00


	//----- nvinfo : EIATTR_KPARAM_INFO
	.align		4
.L_13:
        /*0038*/ 	.byte	0x04, 0x17
        /*003a*/ 	.short	(.L_15 - .L_14)
.L_14:
        /*003c*/ 	.word	0x00000000
        /*0040*/ 	.short	0x0000
        /*0042*/ 	.short	0x0000
        /*0044*/ 	.byte	0x00, 0xf5, 0x21, 0x00


	//----- nvinfo : EIATTR_SPARSE_MMA_MASK
	.align		4
.L_15:
        /*0048*/ 	.byte	0x03, 0x50
        /*004a*/ 	.short	0x0000


	//----- nvinfo : EIATTR_MAXREG_COUNT
	.align		4
        /*004c*/ 	.byte	0x03, 0x1b
        /*004e*/ 	.short	0x00ff


	//----- nvinfo : EIATTR_MERCURY_ISA_VERSION
	.align		4
        /*0050*/ 	.byte	0x03, 0x5f
        /*0052*/ 	.short	0x0101


	//----- nvinfo : EIATTR_VRC_CTA_INIT_COUNT
	.align		4
        /*0054*/ 	.byte	0x02, 0x4a
	.zero		1
	.zero		1


	//----- nvinfo : EIATTR_EXIT_INSTR_OFFSETS
	.align		4
        /*0058*/ 	.byte	0x04, 0x1c
        /*005a*/ 	.short	(.L_17 - .L_16)


	//   ....[0]....
.L_16:
        /*005c*/ 	.word	0x00000070


	//   ....[1]....
        /*0060*/ 	.word	0x00000130


	//----- nvinfo : EIATTR_CBANK_PARAM_SIZE
	.align		4
.L_17:
        /*0064*/ 	.byte	0x03, 0x19
        /*0066*/ 	.short	0x001c


	//----- nvinfo : EIATTR_PARAM_CBANK
	.align		4
        /*0068*/ 	.byte	0x04, 0x0a
        /*006a*/ 	.short	(.L_19 - .L_18)
	.align		4
.L_18:
        /*006c*/ 	.word	index@(.nv.constant0._Z19residual_add_kernelPKfS0_Pfi)
        /*0070*/ 	.short	0x0380
        /*0072*/ 	.short	0x001c


	//----- nvinfo : EIATTR_SW_WAR
	.align		4
.L_19:
        /*0074*/ 	.byte	0x04, 0x36
        /*0076*/ 	.short	(.L_21 - .L_20)
.L_20:
        /*0078*/ 	.word	0x00000008
.L_21:


//--------------------- .nv.callgraph             --------------------------
	.section	.nv.callgraph,"",@"SHT_CUDA_CALLGRAPH"
	.align	4
	.sectionentsize	8
	.align		4
        /*0000*/ 	.word	0x00000000
	.align		4
        /*0004*/ 	.word	0xffffffff
	.align		4
        /*0008*/ 	.word	0x00000000
	.align		4
        /*000c*/ 	.word	0xfffffffe
	.align		4
        /*0010*/ 	.word	0x00000000
	.align		4
        /*0014*/ 	.word	0xfffffffd
	.align		4
        /*0018*/ 	.word	0x00000000
	.align		4
        /*001c*/ 	.word	0xfffffffc


//--------------------- .text._Z19residual_add_kernelPKfS0_Pfi --------------------------
	.section	.text._Z19residual_add_kernelPKfS0_Pfi,"ax",@progbits
	.align	128
        .global         _Z19residual_add_kernelPKfS0_Pfi
        .type           _Z19residual_add_kernelPKfS0_Pfi,@function
        .size           _Z19residual_add_kernelPKfS0_Pfi,(.L_x_1 - _Z19residual_add_kernelPKfS0_Pfi)
        .other          _Z19residual_add_kernelPKfS0_Pfi,@"STO_CUDA_ENTRY STV_DEFAULT"
_Z19residual_add_kernelPKfS0_Pfi:
.text._Z19residual_add_kernelPKfS0_Pfi:
[----:B------:R-:W-:Y:S01]  /*0000*/  LDC R1, c[0x0][0x37c] ;  /* 0x0000df00ff017b82 */ /* 0x000fe20000000800 */
[----:B------:R-:W0:Y:S07]  /*0010*/  S2R R0, SR_TID.X ;  /* 0x0000000000007919 */ /* 0x000e2e0000002100 */
[----:B------:R-:W0:Y:S01]  /*0020*/  S2UR UR4, SR_CTAID.X ;  /* 0x00000000000479c3 */ /* 0x000e220000002500 */
[----:B------:R-:W1:Y:S07]  /*0030*/  LDCU UR5, c[0x0][0x398] ;  /* 0x00007300ff0577ac */ /* 0x000e6e0008000800 */
[----:B------:R-:W0:Y:S02]  /*0040*/  LDC R9, c[0x0][0x360] ;  /* 0x0000d800ff097b82 */ /* 0x000e240000000800 */
[----:B0-----:R-:W-:-:S05]  /*0050*/  IMAD R9, R9, UR4, R0 ;  /* 0x0000000409097c24 */ /* 0x001fca000f8e0200 */
[----:B-1----:R-:W-:-:S13]  /*0060*/  ISETP.GE.AND P0, PT, R9, UR5, PT ;  /* 0x0000000509007c0c */ /* 0x002fda000bf06270 */
[----:B------:R-:W-:Y:S05]  /*0070*/  @P0 EXIT ;  /* 0x000000000000094d */ /* 0x000fea0003800000 */
[----:B------:R-:W0:Y:S01]  /*0080*/  LDC.64 R2, c[0x0][0x380] ;  /* 0x0000e000ff027b82 */ /* 0x000e220000000a00 */
[----:B------:R-:W1:Y:S07]  /*0090*/  LDCU.64 UR4, c[0x0][0x358] ;  /* 0x00006b00ff0477ac */ /* 0x000e6e0008000a00 */
[----:B------:R-:W2:Y:S08]  /*00a0*/  LDC.64 R4, c[0x0][0x388] ;  /* 0x0000e200ff047b82 */ /* 0x000eb00000000a00 */
[----:B------:R-:W3:Y:S01]  /*00b0*/  LDC.64 R6, c[0x0][0x390] ;  /* 0x0000e400ff067b82 */ /* 0x000ee20000000a00 */
[----:B0-----:R-:W-:-:S06]  /*00c0*/  IMAD.WIDE R2, R9, 0x4, R2 ;  /* 0x0000000409027825 */ /* 0x001fcc00078e0202 */
[----:B-1----:R-:W4:Y:S01]  /*00d0*/  LDG.E R2, desc[UR4][R2.64] ;  /* 0x0000000402027981 */ /* 0x002f22000c1e1900 */
[----:B--2---:R-:W-:-:S06]  /*00e0*/  IMAD.WIDE R4, R9, 0x4, R4 ;  /* 0x0000000409047825 */ /* 0x004fcc00078e0204 */
[----:B------:R-:W4:Y:S01]  /*00f0*/  LDG.E R5, desc[UR4][R4.64] ;  /* 0x0000000404057981 */ /* 0x000f22000c1e1900 */
[----:B---3--:R-:W-:-:S04]  /*0100*/  IMAD.WIDE R6, R9, 0x4, R6 ;  /* 0x0000000409067825 */ /* 0x008fc800078e0206 */
[----:B----4-:R-:W-:-:S05]  /*0110*/  FADD R9, R2, R5 ;  /* 0x0000000502097221 */ /* 0x010fca0000000000 */
[----:B------:R-:W-:Y:S01]  /*0120*/  STG.E desc[UR4][R6.64], R9 ;  /* 0x0000000906007986 */ /* 0x000fe2000c101904 */
[----:B------:R-:W-:Y:S05]  /*0130*/  EXIT ;  /* 0x000000000000794d */ /* 0x000fea0003800000 */
.L_x_0:
[----:B------:R-:W-:-:S00]  /*0140*/  BRA `(.L_x_0) ;  /* 0xfffffffc00fc7947 */ /* 0x000fc0000383ffff */
[----:B------:R-:W-:-:S00]  /*0150*/  NOP ;  /* 0x0000000000007918 */ /* 0x000fc00000000000 */
        /* <DEDUP_REMOVED lines=10> */
.L_x_1:


//--------------------- .nv.shared.reserved.0     --------------------------
	.section	.nv.shared.reserved.0,"aw",@nobits
	.weak		__nv_reservedSMEM_offset_0_alias
	.size		__nv_reservedSMEM_offset_0_alias, 0, 64
	.other		__nv_reservedSMEM_offset_0_alias,@"STO_CUDA_RESERVED_SHARED STV_DEFAULT"
__nv_reservedSMEM_offset_0_alias:
	.zero		0
	.zero		64


//--------------------- .nv.constant0._Z19residual_add_kernelPKfS0_Pfi --------------------------
	.section	.nv.constant0._Z19residual_add_kernelPKfS0_Pfi,"a",@progbits
	.sectionflags	@""
	.align	4
.nv.constant0._Z19residual_add_kernelPKfS0_Pfi:
	.zero		924


//--------------------- SYMBOLS --------------------------

	.type		.nv.reservedSmem.offset0,@object
	.size		.nv.reservedSmem.offset0,0x4
